//
// Generated by NVIDIA NVVM Compiler
//
// Compiler Build ID: CL-36424714
// Cuda compilation tools, release 13.0, V13.0.88
// Based on NVVM 20.0.0
//

.version 9.0
.target sm_100
.address_size 64

	// .globl	_Z9helloCUDAv
.extern .func  (.param .b32 func_retval0) vprintf
(
	.param .b64 vprintf_param_0,
	.param .b64 vprintf_param_1
)
;
.global .align 1 .b8 $str[21] = {72, 101, 108, 108, 111, 32, 67, 85, 68, 65, 32, 102, 114, 111, 109, 32, 71, 80, 85, 10};

.visible .entry _Z9helloCUDAv()
{
	.reg .b32 	%r<3>;
	.reg .b64 	%rd<3>;

	mov.u64 	%rd1, $str;
	cvta.global.u64 	%rd2, %rd1;
	{ // callseq 0, 0
	.param .b64 param0;
	st.param.b64 	[param0], %rd2;
	.param .b64 param1;
	st.param.b64 	[param1], 0;
	.param .b32 retval0;
	call.uni (retval0), 
	vprintf, 
	(
	param0, 
	param1
	);
	ld.param.b32 	%r1, [retval0];
	} // callseq 0
	ret;

}


// ===== COMPILED SASS (sm_100) =====

	.target	sm_100

	.elftype	@"ET_EXEC"


//--------------------- .note.nv.tkinfo           --------------------------
	.section	.note.nv.tkinfo,"",@"SHT_NOTE"
	.sectionflags	@"SHF_NOTE_NV_TKINFO"
	.tkinfo
        /*0018*/ 	.word	0x00000002
        /*0030*/ 	.string	""
        /*0030*/ 	.string	"ptxas"
        /*0030*/ 	.string	"Cuda compilation tools, release 13.0, V13.0.88"
        /*0030*/ 	.string	"Build cuda_13.0.r13.0/compiler.36424714_0"
        /*0030*/ 	.string	"-arch sm_100 -m 64 "



//--------------------- .note.nv.cuinfo           --------------------------
	.section	.note.nv.cuinfo,"",@"SHT_NOTE"
	.sectionflags	@"SHF_NOTE_NV_CUINFO"
        /*0018*/ 	.short	0x0002
        /*001a*/ 	.short	0x0064
        /*001c*/ 	.short	0x0082
	.zero		2


//--------------------- .nv.info                  --------------------------
	.section	.nv.info,"",@"SHT_CUDA_INFO"
	.align	4


	//----- nvinfo : EIATTR_REGCOUNT
	.align		4
        /*0000*/ 	.byte	0x04, 0x2f
        /*0002*/ 	.short	(.L_2 - .L_1)
	.align		4
.L_1:
        /*0004*/ 	.word	index@(_Z9helloCUDAv)
        /*0008*/ 	.word	0x00000018


	//----- nvinfo : EIATTR_FRAME_SIZE
	.align		4
.L_2:
        /*000c*/ 	.byte	0x04, 0x11
        /*000e*/ 	.short	(.L_4 - .L_3)
	.align		4
.L_3:
        /*0010*/ 	.word	index@(_Z9helloCUDAv)
        /*0014*/ 	.word	0x00000000


	//----- nvinfo : EIATTR_MIN_STACK_SIZE
	.align		4
.L_4:
        /*0018*/ 	.byte	0x04, 0x12
        /*001a*/ 	.short	(.L_6 - .L_5)
	.align		4
.L_5:
        /*001c*/ 	.word	index@(_Z9helloCUDAv)
        /*0020*/ 	.word	0x00000000
.L_6:


//--------------------- .nv.compat                --------------------------
	.section	.nv.compat,"",@"SHT_CUDA_COMPAT_INFO"
	.align	4
        /*0000*/ 	.byte	0x02, 0x09, 0x00, 0x00, 0x02, 0x02, 0x01, 0x00, 0x02, 0x05, 0x05, 0x00, 0x03, 0x07, 0x01, 0x01
        /*0010*/ 	.byte	0x02, 0x03, 0x00, 0x00, 0x02, 0x06, 0x01, 0x00, 0x04, 0x0b, 0x08, 0x00, 0x09, 0x00, 0x00, 0x00
        /*0020*/ 	.byte	0x00, 0x00, 0x00, 0x00


//--------------------- .nv.info._Z9helloCUDAv    --------------------------
	.section	.nv.info._Z9helloCUDAv,"",@"SHT_CUDA_INFO"
	.sectionflags	@""
	.align	4


	//----- nvinfo : EIATTR_CUDA_API_VERSION
	.align		4
        /*0000*/ 	.byte	0x04, 0x37
        /*0002*/ 	.short	(.L_8 - .L_7)
.L_7:
        /*0004*/ 	.word	0x00000082


	//----- nvinfo : EIATTR_SPARSE_MMA_MASK
	.align		4
.L_8:
        /*0008*/ 	.byte	0x03, 0x50
        /*000a*/ 	.short	0x0000


	//----- nvinfo : EIATTR_MAXREG_COUNT
	.align		4
        /*000c*/ 	.byte	0x03, 0x1b
        /*000e*/ 	.short	0x00ff


	//----- nvinfo : EIATTR_EXTERNS
	.align		4
        /*0010*/ 	.byte	0x04, 0x0f
        /*0012*/ 	.short	(.L_10 - .L_9)


	//   ....[0]....
	.align		4
.L_9:
        /*0014*/ 	.word	index@(vprintf)


	//----- nvinfo : EIATTR_MERCURY_ISA_VERSION
	.align		4
.L_10:
        /*0018*/ 	.byte	0x03, 0x5f
        /*001a*/ 	.short	0x0101


	//----- nvinfo : EIATTR_VRC_CTA_INIT_COUNT
	.align		4
        /*001c*/ 	.byte	0x02, 0x4a
	.zero		1
	.zero		1


	//----- nvinfo : EIATTR_SYSCALL_OFFSETS
	.align		4
        /*0020*/ 	.byte	0x04, 0x46
        /*0022*/ 	.short	(.L_12 - .L_11)


	//   ....[0]....
.L_11:
        /*0024*/ 	.word	0x00000080


	//----- nvinfo : EIATTR_EXIT_INSTR_OFFSETS
	.align		4
.L_12:
        /*0028*/ 	.byte	0x04, 0x1c
        /*002a*/ 	.short	(.L_14 - .L_13)


	//   ....[0]....
.L_13:
        /*002c*/ 	.word	0x00000090


	//----- nvinfo : EIATTR_SW_WAR
	.align		4
.L_14:
        /*0030*/ 	.byte	0x04, 0x36
        /*0032*/ 	.short	(.L_16 - .L_15)
.L_15:
        /*0034*/ 	.word	0x00000008
.L_16:


//--------------------- .nv.callgraph             --------------------------
	.section	.nv.callgraph,"",@"SHT_CUDA_CALLGRAPH"
	.align	4
	.sectionentsize	8
	.align		4
        /*0000*/ 	.word	0x00000000
	.align		4
        /*0004*/ 	.word	0xffffffff
	.align		4
        /*0008*/ 	.word	index@(_Z9helloCUDAv)
	.align		4
        /*000c*/ 	.word	index@(vprintf)
	.align		4
        /*0010*/ 	.word	0x00000000
	.align		4
        /*0014*/ 	.word	0xfffffffe
	.align		4
        /*0018*/ 	.word	0x00000000
	.align		4
        /*001c*/ 	.word	0xfffffffd
	.align		4
        /*0020*/ 	.word	0x00000000
	.align		4
        /*0024*/ 	.word	0xfffffffc


//--------------------- .nv.constant4             --------------------------
	.section	.nv.constant4,"a",@progbits
	.align	8
	.align		8
.nv.constant4:
        /*0000*/ 	.dword	vprintf
	.align		8
        /*0008*/ 	.dword	$str


//--------------------- .text._Z9helloCUDAv       --------------------------
	.section	.text._Z9helloCUDAv,"ax",@progbits
	.align	128
        .global         _Z9helloCUDAv
        .type           _Z9helloCUDAv,@function
        .size           _Z9helloCUDAv,(.L_x_2 - _Z9helloCUDAv)
        .other          _Z9helloCUDAv,@"STO_CUDA_ENTRY STV_DEFAULT"
_Z9helloCUDAv:
.text._Z9helloCUDAv:
[----:B------:R-:W0:Y:S01]  /*0000*/  LDC R1, c[0x0][0x37c] ;  /* 0x0000df00ff017b82 */ /* 0x000e220000000800 */
[----:B------:R-:W-:Y:S01]  /*0010*/  MOV R0, 0x0 ;  /* 0x0000000000007802 */ /* 0x000fe20000000f00 */
[----:B------:R-:W1:Y:S01]  /*0020*/  LDCU.64 UR4, c[0x4][0x8] ;  /* 0x01000100ff0477ac */ /* 0x000e620008000a00 */
[----:B------:R-:W-:-:S05]  /*0030*/  CS2R R6, SRZ ;  /* 0x0000000000067805 */ /* 0x000fca000001ff00 */
[----:B------:R2:W3:Y:S01]  /*0040*/  LDC.64 R2, c[0x4][R0] ;  /* 0x0100000000027b82 */ /* 0x0004e20000000a00 */
[----:B-1----:R-:W-:Y:S02]  /*0050*/  IMAD.U32 R4, RZ, RZ, UR4 ;  /* 0x00000004ff047e24 */ /* 0x002fe4000f8e00ff */
[----:B--2---:R-:W-:-:S07]  /*0060*/  IMAD.U32 R5, RZ, RZ, UR5 ;  /* 0x00000005ff057e24 */ /* 0x004fce000f8e00ff */
[----:B------:R-:W-:-:S07]  /*0070*/  LEPC R20, `(.L_x_0) ;  /* 0x000000001014794e */ /* 0x000fce0000000000 */
[----:B0--3--:R-:W-:Y:S05]  /*0080*/  CALL.ABS.NOINC R2 ;  /* 0x0000000002007343 */ /* 0x009fea0003c00000 */
.L_x_0:
[----:B------:R-:W-:Y:S05]  /*0090*/  EXIT ;  /* 0x000000000000794d */ /* 0x000fea0003800000 */
.L_x_1:
[----:B------:R-:W-:-:S00]  /*00a0*/  BRA `(.L_x_1) ;  /* 0xfffffffc00fc7947 */ /* 0x000fc0000383ffff */
[----:B------:R-:W-:-:S00]  /*00b0*/  NOP ;  /* 0x0000000000007918 */ /* 0x000fc00000000000 */
        /* <DEDUP_REMOVED lines=12> */
.L_x_2:


//--------------------- .nv.global.init           --------------------------
	.section	.nv.global.init,"aw",@progbits
.nv.global.init:
	.type		$str,@object
	.size		$str,(.L_0 - $str)
$str:
        /*0000*/ 	.byte	0x48, 0x65, 0x6c, 0x6c, 0x6f, 0x20, 0x43, 0x55, 0x44, 0x41, 0x20, 0x66, 0x72, 0x6f, 0x6d, 0x20
        /*0010*/ 	.byte	0x47, 0x50, 0x55, 0x0a, 0x00
.L_0:


//--------------------- .nv.shared.reserved.0     --------------------------
	.section	.nv.shared.reserved.0,"aw",@nobits
	.weak		__nv_reservedSMEM_offset_0_alias
	.size		__nv_reservedSMEM_offset_0_alias, 0, 64
	.other		__nv_reservedSMEM_offset_0_alias,@"STO_CUDA_RESERVED_SHARED STV_DEFAULT"
__nv_reservedSMEM_offset_0_alias:
	.zero		0
	.zero		64


//--------------------- .nv.constant0._Z9helloCUDAv --------------------------
	.section	.nv.constant0._Z9helloCUDAv,"a",@progbits
	.sectionflags	@""
	.align	4
.nv.constant0._Z9helloCUDAv:
	.zero		896


//--------------------- SYMBOLS --------------------------

	.type		.nv.reservedSmem.offset0,@object
	.size		.nv.reservedSmem.offset0,0x4
	.type		vprintf,@function
